//
// Generated by NVIDIA NVVM Compiler
//
// Compiler Build ID: CL-36424714
// Cuda compilation tools, release 13.0, V13.0.88
// Based on NVVM 20.0.0
//

.version 9.0
.target sm_100
.address_size 64

	// .globl	_ZN3cub18CUB_300001_SM_10006detail11EmptyKernelIvEEvv
.global .align 1 .b8 _ZN41_INTERNAL_4692a638_4_k_cu_2e348b98_1370484cuda3std3__45__cpo5beginE[1];
.global .align 1 .b8 _ZN41_INTERNAL_4692a638_4_k_cu_2e348b98_1370484cuda3std3__45__cpo3endE[1];
.global .align 1 .b8 _ZN41_INTERNAL_4692a638_4_k_cu_2e348b98_1370484cuda3std3__45__cpo6cbeginE[1];
.global .align 1 .b8 _ZN41_INTERNAL_4692a638_4_k_cu_2e348b98_1370484cuda3std3__45__cpo4cendE[1];
.global .align 1 .b8 _ZN41_INTERNAL_4692a638_4_k_cu_2e348b98_1370484cuda3std3__45__cpo6rbeginE[1];
.global .align 1 .b8 _ZN41_INTERNAL_4692a638_4_k_cu_2e348b98_1370484cuda3std3__45__cpo4rendE[1];
.global .align 1 .b8 _ZN41_INTERNAL_4692a638_4_k_cu_2e348b98_1370484cuda3std3__45__cpo7crbeginE[1];
.global .align 1 .b8 _ZN41_INTERNAL_4692a638_4_k_cu_2e348b98_1370484cuda3std3__45__cpo5crendE[1];
.global .align 1 .b8 _ZN41_INTERNAL_4692a638_4_k_cu_2e348b98_1370484cuda3std3__443_GLOBAL__N__4692a638_4_k_cu_2e348b98_1370486ignoreE[1];
.global .align 1 .b8 _ZN41_INTERNAL_4692a638_4_k_cu_2e348b98_1370484cuda3std3__419piecewise_constructE[1];
.global .align 1 .b8 _ZN41_INTERNAL_4692a638_4_k_cu_2e348b98_1370484cuda3std3__48in_placeE[1];
.global .align 1 .b8 _ZN41_INTERNAL_4692a638_4_k_cu_2e348b98_1370484cuda3std3__420unreachable_sentinelE[1];
.global .align 1 .b8 _ZN41_INTERNAL_4692a638_4_k_cu_2e348b98_1370484cuda3std3__47nulloptE[1];
.global .align 1 .b8 _ZN41_INTERNAL_4692a638_4_k_cu_2e348b98_1370484cuda3std3__48unexpectE[1];
.global .align 1 .b8 _ZN41_INTERNAL_4692a638_4_k_cu_2e348b98_1370484cuda3std6ranges3__45__cpo4swapE[1];
.global .align 1 .b8 _ZN41_INTERNAL_4692a638_4_k_cu_2e348b98_1370484cuda3std6ranges3__45__cpo9iter_moveE[1];
.global .align 1 .b8 _ZN41_INTERNAL_4692a638_4_k_cu_2e348b98_1370484cuda3std6ranges3__45__cpo5beginE[1];
.global .align 1 .b8 _ZN41_INTERNAL_4692a638_4_k_cu_2e348b98_1370484cuda3std6ranges3__45__cpo3endE[1];
.global .align 1 .b8 _ZN41_INTERNAL_4692a638_4_k_cu_2e348b98_1370484cuda3std6ranges3__45__cpo6cbeginE[1];
.global .align 1 .b8 _ZN41_INTERNAL_4692a638_4_k_cu_2e348b98_1370484cuda3std6ranges3__45__cpo4cendE[1];
.global .align 1 .b8 _ZN41_INTERNAL_4692a638_4_k_cu_2e348b98_1370484cuda3std6ranges3__45__cpo7advanceE[1];
.global .align 1 .b8 _ZN41_INTERNAL_4692a638_4_k_cu_2e348b98_1370484cuda3std6ranges3__45__cpo9iter_swapE[1];
.global .align 1 .b8 _ZN41_INTERNAL_4692a638_4_k_cu_2e348b98_1370484cuda3std6ranges3__45__cpo4nextE[1];
.global .align 1 .b8 _ZN41_INTERNAL_4692a638_4_k_cu_2e348b98_1370484cuda3std6ranges3__45__cpo4prevE[1];
.global .align 1 .b8 _ZN41_INTERNAL_4692a638_4_k_cu_2e348b98_1370484cuda3std6ranges3__45__cpo4dataE[1];
.global .align 1 .b8 _ZN41_INTERNAL_4692a638_4_k_cu_2e348b98_1370484cuda3std6ranges3__45__cpo5cdataE[1];
.global .align 1 .b8 _ZN41_INTERNAL_4692a638_4_k_cu_2e348b98_1370484cuda3std6ranges3__45__cpo4sizeE[1];
.global .align 1 .b8 _ZN41_INTERNAL_4692a638_4_k_cu_2e348b98_1370484cuda3std6ranges3__45__cpo5ssizeE[1];
.global .align 1 .b8 _ZN41_INTERNAL_4692a638_4_k_cu_2e348b98_1370484cuda3std6ranges3__45__cpo8distanceE[1];
.global .align 1 .b8 _ZN41_INTERNAL_4692a638_4_k_cu_2e348b98_1370486thrust24THRUST_300001_SM_1000_NS8cuda_cub3parE[1];
.global .align 1 .b8 _ZN41_INTERNAL_4692a638_4_k_cu_2e348b98_1370486thrust24THRUST_300001_SM_1000_NS8cuda_cub10par_nosyncE[1];
.global .align 1 .b8 _ZN41_INTERNAL_4692a638_4_k_cu_2e348b98_1370486thrust24THRUST_300001_SM_1000_NS6system6detail10sequential3seqE[1];
.global .align 1 .b8 _ZN41_INTERNAL_4692a638_4_k_cu_2e348b98_1370486thrust24THRUST_300001_SM_1000_NS12placeholders2_1E[1];
.global .align 1 .b8 _ZN41_INTERNAL_4692a638_4_k_cu_2e348b98_1370486thrust24THRUST_300001_SM_1000_NS12placeholders2_2E[1];
.global .align 1 .b8 _ZN41_INTERNAL_4692a638_4_k_cu_2e348b98_1370486thrust24THRUST_300001_SM_1000_NS12placeholders2_3E[1];
.global .align 1 .b8 _ZN41_INTERNAL_4692a638_4_k_cu_2e348b98_1370486thrust24THRUST_300001_SM_1000_NS12placeholders2_4E[1];
.global .align 1 .b8 _ZN41_INTERNAL_4692a638_4_k_cu_2e348b98_1370486thrust24THRUST_300001_SM_1000_NS12placeholders2_5E[1];
.global .align 1 .b8 _ZN41_INTERNAL_4692a638_4_k_cu_2e348b98_1370486thrust24THRUST_300001_SM_1000_NS12placeholders2_6E[1];
.global .align 1 .b8 _ZN41_INTERNAL_4692a638_4_k_cu_2e348b98_1370486thrust24THRUST_300001_SM_1000_NS12placeholders2_7E[1];
.global .align 1 .b8 _ZN41_INTERNAL_4692a638_4_k_cu_2e348b98_1370486thrust24THRUST_300001_SM_1000_NS12placeholders2_8E[1];
.global .align 1 .b8 _ZN41_INTERNAL_4692a638_4_k_cu_2e348b98_1370486thrust24THRUST_300001_SM_1000_NS12placeholders2_9E[1];
.global .align 1 .b8 _ZN41_INTERNAL_4692a638_4_k_cu_2e348b98_1370486thrust24THRUST_300001_SM_1000_NS12placeholders3_10E[1];
.global .align 1 .b8 _ZN41_INTERNAL_4692a638_4_k_cu_2e348b98_1370486thrust24THRUST_300001_SM_1000_NS3seqE[1];

.visible .entry _ZN3cub18CUB_300001_SM_10006detail11EmptyKernelIvEEvv()
{


	ret;

}


// ===== COMPILED SASS (sm_100) =====

	.target	sm_100

	.elftype	@"ET_EXEC"


//--------------------- .note.nv.tkinfo           --------------------------
	.section	.note.nv.tkinfo,"",@"SHT_NOTE"
	.sectionflags	@"SHF_NOTE_NV_TKINFO"
	.tkinfo
        /*0018*/ 	.word	0x00000002
        /*0030*/ 	.string	""
        /*0030*/ 	.string	"ptxas"
        /*0030*/ 	.string	"Cuda compilation tools, release 13.0, V13.0.88"
        /*0030*/ 	.string	"Build cuda_13.0.r13.0/compiler.36424714_0"
        /*0030*/ 	.string	"-arch sm_100 -m 64 "



//--------------------- .note.nv.cuinfo           --------------------------
	.section	.note.nv.cuinfo,"",@"SHT_NOTE"
	.sectionflags	@"SHF_NOTE_NV_CUINFO"
        /*0018*/ 	.short	0x0002
        /*001a*/ 	.short	0x0064
        /*001c*/ 	.short	0x0082
	.zero		2


//--------------------- .nv.info                  --------------------------
	.section	.nv.info,"",@"SHT_CUDA_INFO"
	.align	4


	//----- nvinfo : EIATTR_REGCOUNT
	.align		4
        /*0000*/ 	.byte	0x04, 0x2f
        /*0002*/ 	.short	(.L_44 - .L_43)
	.align		4
.L_43:
        /*0004*/ 	.word	index@(_ZN3cub18CUB_300001_SM_10006detail11EmptyKernelIvEEvv)
        /*0008*/ 	.word	0x00000004


	//----- nvinfo : EIATTR_FRAME_SIZE
	.align		4
.L_44:
        /*000c*/ 	.byte	0x04, 0x11
        /*000e*/ 	.short	(.L_46 - .L_45)
	.align		4
.L_45:
        /*0010*/ 	.word	index@(_ZN3cub18CUB_300001_SM_10006detail11EmptyKernelIvEEvv)
        /*0014*/ 	.word	0x00000000


	//----- nvinfo : EIATTR_MIN_STACK_SIZE
	.align		4
.L_46:
        /*0018*/ 	.byte	0x04, 0x12
        /*001a*/ 	.short	(.L_48 - .L_47)
	.align		4
.L_47:
        /*001c*/ 	.word	index@(_ZN3cub18CUB_300001_SM_10006detail11EmptyKernelIvEEvv)
        /*0020*/ 	.word	0x00000000
.L_48:


//--------------------- .nv.compat                --------------------------
	.section	.nv.compat,"",@"SHT_CUDA_COMPAT_INFO"
	.align	4
        /*0000*/ 	.byte	0x02, 0x09, 0x00, 0x00, 0x02, 0x02, 0x01, 0x00, 0x02, 0x05, 0x05, 0x00, 0x03, 0x07, 0x01, 0x01
        /*0010*/ 	.byte	0x02, 0x03, 0x00, 0x00, 0x02, 0x06, 0x01, 0x00, 0x04, 0x0b, 0x08, 0x00, 0x09, 0x00, 0x00, 0x00
        /*0020*/ 	.byte	0x00, 0x00, 0x00, 0x00


//--------------------- .nv.info._ZN3cub18CUB_300001_SM_10006detail11EmptyKernelIvEEvv --------------------------
	.section	.nv.info._ZN3cub18CUB_300001_SM_10006detail11EmptyKernelIvEEvv,"",@"SHT_CUDA_INFO"
	.sectionflags	@""
	.align	4


	//----- nvinfo : EIATTR_CUDA_API_VERSION
	.align		4
        /*0000*/ 	.byte	0x04, 0x37
        /*0002*/ 	.short	(.L_50 - .L_49)
.L_49:
        /*0004*/ 	.word	0x00000082


	//----- nvinfo : EIATTR_SPARSE_MMA_MASK
	.align		4
.L_50:
        /*0008*/ 	.byte	0x03, 0x50
        /*000a*/ 	.short	0x0000


	//----- nvinfo : EIATTR_MAXREG_COUNT
	.align		4
        /*000c*/ 	.byte	0x03, 0x1b
        /*000e*/ 	.short	0x00ff


	//----- nvinfo : EIATTR_MERCURY_ISA_VERSION
	.align		4
        /*0010*/ 	.byte	0x03, 0x5f
        /*0012*/ 	.short	0x0101


	//----- nvinfo : EIATTR_VRC_CTA_INIT_COUNT
	.align		4
        /*0014*/ 	.byte	0x02, 0x4a
	.zero		1
	.zero		1


	//----- nvinfo : EIATTR_EXIT_INSTR_OFFSETS
	.align		4
        /*0018*/ 	.byte	0x04, 0x1c
        /*001a*/ 	.short	(.L_52 - .L_51)


	//   ....[0]....
.L_51:
        /*001c*/ 	.word	0x00000010


	//----- nvinfo : EIATTR_SW_WAR
	.align		4
.L_52:
        /*0020*/ 	.byte	0x04, 0x36
        /*0022*/ 	.short	(.L_54 - .L_53)
.L_53:
        /*0024*/ 	.word	0x00000008
.L_54:


//--------------------- .nv.callgraph             --------------------------
	.section	.nv.callgraph,"",@"SHT_CUDA_CALLGRAPH"
	.align	4
	.sectionentsize	8
	.align		4
        /*0000*/ 	.word	0x00000000
	.align		4
        /*0004*/ 	.word	0xffffffff
	.align		4
        /*0008*/ 	.word	0x00000000
	.align		4
        /*000c*/ 	.word	0xfffffffe
	.align		4
        /*0010*/ 	.word	0x00000000
	.align		4
        /*0014*/ 	.word	0xfffffffd
	.align		4
        /*0018*/ 	.word	0x00000000
	.align		4
        /*001c*/ 	.word	0xfffffffc


//--------------------- .nv.constant4             --------------------------
	.section	.nv.constant4,"a",@progbits
	.align	8
	.align		8
.nv.constant4:
        /*0000*/ 	.dword	_ZN41_INTERNAL_4692a638_4_k_cu_2e348b98_1375004cuda3std3__45__cpo5beginE
	.align		8
        /*0008*/ 	.dword	_ZN41_INTERNAL_4692a638_4_k_cu_2e348b98_1375004cuda3std3__45__cpo3endE
	.align		8
        /*0010*/ 	.dword	_ZN41_INTERNAL_4692a638_4_k_cu_2e348b98_1375004cuda3std3__45__cpo6cbeginE
	.align		8
        /*0018*/ 	.dword	_ZN41_INTERNAL_4692a638_4_k_cu_2e348b98_1375004cuda3std3__45__cpo4cendE
	.align		8
        /*0020*/ 	.dword	_ZN41_INTERNAL_4692a638_4_k_cu_2e348b98_1375004cuda3std3__45__cpo6rbeginE
	.align		8
        /*0028*/ 	.dword	_ZN41_INTERNAL_4692a638_4_k_cu_2e348b98_1375004cuda3std3__45__cpo4rendE
	.align		8
        /*0030*/ 	.dword	_ZN41_INTERNAL_4692a638_4_k_cu_2e348b98_1375004cuda3std3__45__cpo7crbeginE
	.align		8
        /*0038*/ 	.dword	_ZN41_INTERNAL_4692a638_4_k_cu_2e348b98_1375004cuda3std3__45__cpo5crendE
	.align		8
        /*0040*/ 	.dword	_ZN41_INTERNAL_4692a638_4_k_cu_2e348b98_1375004cuda3std3__443_GLOBAL__N__4692a638_4_k_cu_2e348b98_1375006ignoreE
	.align		8
        /*0048*/ 	.dword	_ZN41_INTERNAL_4692a638_4_k_cu_2e348b98_1375004cuda3std3__419piecewise_constructE
	.align		8
        /*0050*/ 	.dword	_ZN41_INTERNAL_4692a638_4_k_cu_2e348b98_1375004cuda3std3__48in_placeE
	.align		8
        /*0058*/ 	.dword	_ZN41_INTERNAL_4692a638_4_k_cu_2e348b98_1375004cuda3std3__420unreachable_sentinelE
	.align		8
        /*0060*/ 	.dword	_ZN41_INTERNAL_4692a638_4_k_cu_2e348b98_1375004cuda3std3__47nulloptE
	.align		8
        /*0068*/ 	.dword	_ZN41_INTERNAL_4692a638_4_k_cu_2e348b98_1375004cuda3std3__48unexpectE
	.align		8
        /*0070*/ 	.dword	_ZN41_INTERNAL_4692a638_4_k_cu_2e348b98_1375004cuda3std6ranges3__45__cpo4swapE
	.align		8
        /*0078*/ 	.dword	_ZN41_INTERNAL_4692a638_4_k_cu_2e348b98_1375004cuda3std6ranges3__45__cpo9iter_moveE
	.align		8
        /*0080*/ 	.dword	_ZN41_INTERNAL_4692a638_4_k_cu_2e348b98_1375004cuda3std6ranges3__45__cpo5beginE
	.align		8
        /*0088*/ 	.dword	_ZN41_INTERNAL_4692a638_4_k_cu_2e348b98_1375004cuda3std6ranges3__45__cpo3endE
	.align		8
        /*0090*/ 	.dword	_ZN41_INTERNAL_4692a638_4_k_cu_2e348b98_1375004cuda3std6ranges3__45__cpo6cbeginE
	.align		8
        /*0098*/ 	.dword	_ZN41_INTERNAL_4692a638_4_k_cu_2e348b98_1375004cuda3std6ranges3__45__cpo4cendE
	.align		8
        /*00a0*/ 	.dword	_ZN41_INTERNAL_4692a638_4_k_cu_2e348b98_1375004cuda3std6ranges3__45__cpo7advanceE
	.align		8
        /*00a8*/ 	.dword	_ZN41_INTERNAL_4692a638_4_k_cu_2e348b98_1375004cuda3std6ranges3__45__cpo9iter_swapE
	.align		8
        /*00b0*/ 	.dword	_ZN41_INTERNAL_4692a638_4_k_cu_2e348b98_1375004cuda3std6ranges3__45__cpo4nextE
	.align		8
        /*00b8*/ 	.dword	_ZN41_INTERNAL_4692a638_4_k_cu_2e348b98_1375004cuda3std6ranges3__45__cpo4prevE
	.align		8
        /*00c0*/ 	.dword	_ZN41_INTERNAL_4692a638_4_k_cu_2e348b98_1375004cuda3std6ranges3__45__cpo4dataE
	.align		8
        /*00c8*/ 	.dword	_ZN41_INTERNAL_4692a638_4_k_cu_2e348b98_1375004cuda3std6ranges3__45__cpo5cdataE
	.align		8
        /*00d0*/ 	.dword	_ZN41_INTERNAL_4692a638_4_k_cu_2e348b98_1375004cuda3std6ranges3__45__cpo4sizeE
	.align		8
        /*00d8*/ 	.dword	_ZN41_INTERNAL_4692a638_4_k_cu_2e348b98_1375004cuda3std6ranges3__45__cpo5ssizeE
	.align		8
        /*00e0*/ 	.dword	_ZN41_INTERNAL_4692a638_4_k_cu_2e348b98_1375004cuda3std6ranges3__45__cpo8distanceE
	.align		8
        /*00e8*/ 	.dword	_ZN41_INTERNAL_4692a638_4_k_cu_2e348b98_1375006thrust24THRUST_300001_SM_1000_NS8cuda_cub3parE
	.align		8
        /*00f0*/ 	.dword	_ZN41_INTERNAL_4692a638_4_k_cu_2e348b98_1375006thrust24THRUST_300001_SM_1000_NS8cuda_cub10par_nosyncE
	.align		8
        /*00f8*/ 	.dword	_ZN41_INTERNAL_4692a638_4_k_cu_2e348b98_1375006thrust24THRUST_300001_SM_1000_NS6system6detail10sequential3seqE
	.align		8
        /*0100*/ 	.dword	_ZN41_INTERNAL_4692a638_4_k_cu_2e348b98_1375006thrust24THRUST_300001_SM_1000_NS12placeholders2_1E
	.align		8
        /*0108*/ 	.dword	_ZN41_INTERNAL_4692a638_4_k_cu_2e348b98_1375006thrust24THRUST_300001_SM_1000_NS12placeholders2_2E
	.align		8
        /*0110*/ 	.dword	_ZN41_INTERNAL_4692a638_4_k_cu_2e348b98_1375006thrust24THRUST_300001_SM_1000_NS12placeholders2_3E
	.align		8
        /*0118*/ 	.dword	_ZN41_INTERNAL_4692a638_4_k_cu_2e348b98_1375006thrust24THRUST_300001_SM_1000_NS12placeholders2_4E
	.align		8
        /*0120*/ 	.dword	_ZN41_INTERNAL_4692a638_4_k_cu_2e348b98_1375006thrust24THRUST_300001_SM_1000_NS12placeholders2_5E
	.align		8
        /*0128*/ 	.dword	_ZN41_INTERNAL_4692a638_4_k_cu_2e348b98_1375006thrust24THRUST_300001_SM_1000_NS12placeholders2_6E
	.align		8
        /*0130*/ 	.dword	_ZN41_INTERNAL_4692a638_4_k_cu_2e348b98_1375006thrust24THRUST_300001_SM_1000_NS12placeholders2_7E
	.align		8
        /*0138*/ 	.dword	_ZN41_INTERNAL_4692a638_4_k_cu_2e348b98_1375006thrust24THRUST_300001_SM_1000_NS12placeholders2_8E
	.align		8
        /*0140*/ 	.dword	_ZN41_INTERNAL_4692a638_4_k_cu_2e348b98_1375006thrust24THRUST_300001_SM_1000_NS12placeholders2_9E
	.align		8
        /*0148*/ 	.dword	_ZN41_INTERNAL_4692a638_4_k_cu_2e348b98_1375006thrust24THRUST_300001_SM_1000_NS12placeholders3_10E
	.align		8
        /*0150*/ 	.dword	_ZN41_INTERNAL_4692a638_4_k_cu_2e348b98_1375006thrust24THRUST_300001_SM_1000_NS3seqE


//--------------------- .text._ZN3cub18CUB_300001_SM_10006detail11EmptyKernelIvEEvv --------------------------
	.section	.text._ZN3cub18CUB_300001_SM_10006detail11EmptyKernelIvEEvv,"ax",@progbits
	.align	128
        .global         _ZN3cub18CUB_300001_SM_10006detail11EmptyKernelIvEEvv
        .type           _ZN3cub18CUB_300001_SM_10006detail11EmptyKernelIvEEvv,@function
        .size           _ZN3cub18CUB_300001_SM_10006detail11EmptyKernelIvEEvv,(.L_x_1 - _ZN3cub18CUB_300001_SM_10006detail11EmptyKernelIvEEvv)
        .other          _ZN3cub18CUB_300001_SM_10006detail11EmptyKernelIvEEvv,@"STO_CUDA_ENTRY STV_DEFAULT"
_ZN3cub18CUB_300001_SM_10006detail11EmptyKernelIvEEvv:
.text._ZN3cub18CUB_300001_SM_10006detail11EmptyKernelIvEEvv:
[----:B------:R-:W-:Y:S01]  /*0000*/  LDC R1, c[0x0][0x37c] ;  /* 0x0000df00ff017b82 */ /* 0x000fe20000000800 */
[----:B------:R-:W-:Y:S05]  /*0010*/  EXIT ;  /* 0x000000000000794d */ /* 0x000fea0003800000 */
.L_x_0:
[----:B------:R-:W-:-:S00]  /*0020*/  BRA `(.L_x_0) ;  /* 0xfffffffc00fc7947 */ /* 0x000fc0000383ffff */
[----:B------:R-:W-:-:S00]  /*0030*/  NOP ;  /* 0x0000000000007918 */ /* 0x000fc00000000000 */
        /* <DEDUP_REMOVED lines=12> */
.L_x_1:


//--------------------- .nv.shared.reserved.0     --------------------------
	.section	.nv.shared.reserved.0,"aw",@nobits
	.weak		__nv_reservedSMEM_offset_0_alias
	.size		__nv_reservedSMEM_offset_0_alias, 0, 64
	.other		__nv_reservedSMEM_offset_0_alias,@"STO_CUDA_RESERVED_SHARED STV_DEFAULT"
__nv_reservedSMEM_offset_0_alias:
	.zero		0
	.zero		64


//--------------------- .nv.global                --------------------------
	.section	.nv.global,"aw",@nobits
.nv.global:
	.type		_ZN41_INTERNAL_4692a638_4_k_cu_2e348b98_1375006thrust24THRUST_300001_SM_1000_NS3seqE,@object
	.size		_ZN41_INTERNAL_4692a638_4_k_cu_2e348b98_1375006thrust24THRUST_300001_SM_1000_NS3seqE,(_ZN41_INTERNAL_4692a638_4_k_cu_2e348b98_1375004cuda3std3__48in_placeE - _ZN41_INTERNAL_4692a638_4_k_cu_2e348b98_1375006thrust24THRUST_300001_SM_1000_NS3seqE)
_ZN41_INTERNAL_4692a638_4_k_cu_2e348b98_1375006thrust24THRUST_300001_SM_1000_NS3seqE:
	.zero		1
	.type		_ZN41_INTERNAL_4692a638_4_k_cu_2e348b98_1375004cuda3std3__48in_placeE,@object
	.size		_ZN41_INTERNAL_4692a638_4_k_cu_2e348b98_1375004cuda3std3__48in_placeE,(_ZN41_INTERNAL_4692a638_4_k_cu_2e348b98_1375004cuda3std6ranges3__45__cpo4sizeE - _ZN41_INTERNAL_4692a638_4_k_cu_2e348b98_1375004cuda3std3__48in_placeE)
_ZN41_INTERNAL_4692a638_4_k_cu_2e348b98_1375004cuda3std3__48in_placeE:
	.zero		1
	.type		_ZN41_INTERNAL_4692a638_4_k_cu_2e348b98_1375004cuda3std6ranges3__45__cpo4sizeE,@object
	.size		_ZN41_INTERNAL_4692a638_4_k_cu_2e348b98_1375004cuda3std6ranges3__45__cpo4sizeE,(_ZN41_INTERNAL_4692a638_4_k_cu_2e348b98_1375006thrust24THRUST_300001_SM_1000_NS12placeholders2_3E - _ZN41_INTERNAL_4692a638_4_k_cu_2e348b98_1375004cuda3std6ranges3__45__cpo4sizeE)
_ZN41_INTERNAL_4692a638_4_k_cu_2e348b98_1375004cuda3std6ranges3__45__cpo4sizeE:
	.zero		1
	.type		_ZN41_INTERNAL_4692a638_4_k_cu_2e348b98_1375006thrust24THRUST_300001_SM_1000_NS12placeholders2_3E,@object
	.size		_ZN41_INTERNAL_4692a638_4_k_cu_2e348b98_1375006thrust24THRUST_300001_SM_1000_NS12placeholders2_3E,(_ZN41_INTERNAL_4692a638_4_k_cu_2e348b98_1375004cuda3std3__45__cpo6cbeginE - _ZN41_INTERNAL_4692a638_4_k_cu_2e348b98_1375006thrust24THRUST_300001_SM_1000_NS12placeholders2_3E)
_ZN41_INTERNAL_4692a638_4_k_cu_2e348b98_1375006thrust24THRUST_300001_SM_1000_NS12placeholders2_3E:
	.zero		1
	.type		_ZN41_INTERNAL_4692a638_4_k_cu_2e348b98_1375004cuda3std3__45__cpo6cbeginE,@object
	.size		_ZN41_INTERNAL_4692a638_4_k_cu_2e348b98_1375004cuda3std3__45__cpo6cbeginE,(_ZN41_INTERNAL_4692a638_4_k_cu_2e348b98_1375004cuda3std6ranges3__45__cpo6cbeginE - _ZN41_INTERNAL_4692a638_4_k_cu_2e348b98_1375004cuda3std3__45__cpo6cbeginE)
_ZN41_INTERNAL_4692a638_4_k_cu_2e348b98_1375004cuda3std3__45__cpo6cbeginE:
	.zero		1
	.type		_ZN41_INTERNAL_4692a638_4_k_cu_2e348b98_1375004cuda3std6ranges3__45__cpo6cbeginE,@object
	.size		_ZN41_INTERNAL_4692a638_4_k_cu_2e348b98_1375004cuda3std6ranges3__45__cpo6cbeginE,(_ZN41_INTERNAL_4692a638_4_k_cu_2e348b98_1375006thrust24THRUST_300001_SM_1000_NS12placeholders2_7E - _ZN41_INTERNAL_4692a638_4_k_cu_2e348b98_1375004cuda3std6ranges3__45__cpo6cbeginE)
_ZN41_INTERNAL_4692a638_4_k_cu_2e348b98_1375004cuda3std6ranges3__45__cpo6cbeginE:
	.zero		1
	.type		_ZN41_INTERNAL_4692a638_4_k_cu_2e348b98_1375006thrust24THRUST_300001_SM_1000_NS12placeholders2_7E,@object
	.size		_ZN41_INTERNAL_4692a638_4_k_cu_2e348b98_1375006thrust24THRUST_300001_SM_1000_NS12placeholders2_7E,(_ZN41_INTERNAL_4692a638_4_k_cu_2e348b98_1375004cuda3std3__45__cpo7crbeginE - _ZN41_INTERNAL_4692a638_4_k_cu_2e348b98_1375006thrust24THRUST_300001_SM_1000_NS12placeholders2_7E)
_ZN41_INTERNAL_4692a638_4_k_cu_2e348b98_1375006thrust24THRUST_300001_SM_1000_NS12placeholders2_7E:
	.zero		1
	.type		_ZN41_INTERNAL_4692a638_4_k_cu_2e348b98_1375004cuda3std3__45__cpo7crbeginE,@object
	.size		_ZN41_INTERNAL_4692a638_4_k_cu_2e348b98_1375004cuda3std3__45__cpo7crbeginE,(_ZN41_INTERNAL_4692a638_4_k_cu_2e348b98_1375004cuda3std6ranges3__45__cpo4nextE - _ZN41_INTERNAL_4692a638_4_k_cu_2e348b98_1375004cuda3std3__45__cpo7crbeginE)
_ZN41_INTERNAL_4692a638_4_k_cu_2e348b98_1375004cuda3std3__45__cpo7crbeginE:
	.zero		1
	.type		_ZN41_INTERNAL_4692a638_4_k_cu_2e348b98_1375004cuda3std6ranges3__45__cpo4nextE,@object
	.size		_ZN41_INTERNAL_4692a638_4_k_cu_2e348b98_1375004cuda3std6ranges3__45__cpo4nextE,(_ZN41_INTERNAL_4692a638_4_k_cu_2e348b98_1375004cuda3std6ranges3__45__cpo4swapE - _ZN41_INTERNAL_4692a638_4_k_cu_2e348b98_1375004cuda3std6ranges3__45__cpo4nextE)
_ZN41_INTERNAL_4692a638_4_k_cu_2e348b98_1375004cuda3std6ranges3__45__cpo4nextE:
	.zero		1
	.type		_ZN41_INTERNAL_4692a638_4_k_cu_2e348b98_1375004cuda3std6ranges3__45__cpo4swapE,@object
	.size		_ZN41_INTERNAL_4692a638_4_k_cu_2e348b98_1375004cuda3std6ranges3__45__cpo4swapE,(_ZN41_INTERNAL_4692a638_4_k_cu_2e348b98_1375006thrust24THRUST_300001_SM_1000_NS8cuda_cub10par_nosyncE - _ZN41_INTERNAL_4692a638_4_k_cu_2e348b98_1375004cuda3std6ranges3__45__cpo4swapE)
_ZN41_INTERNAL_4692a638_4_k_cu_2e348b98_1375004cuda3std6ranges3__45__cpo4swapE:
	.zero		1
	.type		_ZN41_INTERNAL_4692a638_4_k_cu_2e348b98_1375006thrust24THRUST_300001_SM_1000_NS8cuda_cub10par_nosyncE,@object
	.size		_ZN41_INTERNAL_4692a638_4_k_cu_2e348b98_1375006thrust24THRUST_300001_SM_1000_NS8cuda_cub10par_nosyncE,(_ZN41_INTERNAL_4692a638_4_k_cu_2e348b98_1375006thrust24THRUST_300001_SM_1000_NS12placeholders2_9E - _ZN41_INTERNAL_4692a638_4_k_cu_2e348b98_1375006thrust24THRUST_300001_SM_1000_NS8cuda_cub10par_nosyncE)
_ZN41_INTERNAL_4692a638_4_k_cu_2e348b98_1375006thrust24THRUST_300001_SM_1000_NS8cuda_cub10par_nosyncE:
	.zero		1
	.type		_ZN41_INTERNAL_4692a638_4_k_cu_2e348b98_1375006thrust24THRUST_300001_SM_1000_NS12placeholders2_9E,@object
	.size		_ZN41_INTERNAL_4692a638_4_k_cu_2e348b98_1375006thrust24THRUST_300001_SM_1000_NS12placeholders2_9E,(_ZN41_INTERNAL_4692a638_4_k_cu_2e348b98_1375004cuda3std3__443_GLOBAL__N__4692a638_4_k_cu_2e348b98_1375006ignoreE - _ZN41_INTERNAL_4692a638_4_k_cu_2e348b98_1375006thrust24THRUST_300001_SM_1000_NS12placeholders2_9E)
_ZN41_INTERNAL_4692a638_4_k_cu_2e348b98_1375006thrust24THRUST_300001_SM_1000_NS12placeholders2_9E:
	.zero		1
	.type		_ZN41_INTERNAL_4692a638_4_k_cu_2e348b98_1375004cuda3std3__443_GLOBAL__N__4692a638_4_k_cu_2e348b98_1375006ignoreE,@object
	.size		_ZN41_INTERNAL_4692a638_4_k_cu_2e348b98_1375004cuda3std3__443_GLOBAL__N__4692a638_4_k_cu_2e348b98_1375006ignoreE,(_ZN41_INTERNAL_4692a638_4_k_cu_2e348b98_1375004cuda3std6ranges3__45__cpo4dataE - _ZN41_INTERNAL_4692a638_4_k_cu_2e348b98_1375004cuda3std3__443_GLOBAL__N__4692a638_4_k_cu_2e348b98_1375006ignoreE)
_ZN41_INTERNAL_4692a638_4_k_cu_2e348b98_1375004cuda3std3__443_GLOBAL__N__4692a638_4_k_cu_2e348b98_1375006ignoreE:
	.zero		1
	.type		_ZN41_INTERNAL_4692a638_4_k_cu_2e348b98_1375004cuda3std6ranges3__45__cpo4dataE,@object
	.size		_ZN41_INTERNAL_4692a638_4_k_cu_2e348b98_1375004cuda3std6ranges3__45__cpo4dataE,(_ZN41_INTERNAL_4692a638_4_k_cu_2e348b98_1375006thrust24THRUST_300001_SM_1000_NS12placeholders2_1E - _ZN41_INTERNAL_4692a638_4_k_cu_2e348b98_1375004cuda3std6ranges3__45__cpo4dataE)
_ZN41_INTERNAL_4692a638_4_k_cu_2e348b98_1375004cuda3std6ranges3__45__cpo4dataE:
	.zero		1
	.type		_ZN41_INTERNAL_4692a638_4_k_cu_2e348b98_1375006thrust24THRUST_300001_SM_1000_NS12placeholders2_1E,@object
	.size		_ZN41_INTERNAL_4692a638_4_k_cu_2e348b98_1375006thrust24THRUST_300001_SM_1000_NS12placeholders2_1E,(_ZN41_INTERNAL_4692a638_4_k_cu_2e348b98_1375004cuda3std3__45__cpo5beginE - _ZN41_INTERNAL_4692a638_4_k_cu_2e348b98_1375006thrust24THRUST_300001_SM_1000_NS12placeholders2_1E)
_ZN41_INTERNAL_4692a638_4_k_cu_2e348b98_1375006thrust24THRUST_300001_SM_1000_NS12placeholders2_1E:
	.zero		1
	.type		_ZN41_INTERNAL_4692a638_4_k_cu_2e348b98_1375004cuda3std3__45__cpo5beginE,@object
	.size		_ZN41_INTERNAL_4692a638_4_k_cu_2e348b98_1375004cuda3std3__45__cpo5beginE,(_ZN41_INTERNAL_4692a638_4_k_cu_2e348b98_1375004cuda3std6ranges3__45__cpo5beginE - _ZN41_INTERNAL_4692a638_4_k_cu_2e348b98_1375004cuda3std3__45__cpo5beginE)
_ZN41_INTERNAL_4692a638_4_k_cu_2e348b98_1375004cuda3std3__45__cpo5beginE:
	.zero		1
	.type		_ZN41_INTERNAL_4692a638_4_k_cu_2e348b98_1375004cuda3std6ranges3__45__cpo5beginE,@object
	.size		_ZN41_INTERNAL_4692a638_4_k_cu_2e348b98_1375004cuda3std6ranges3__45__cpo5beginE,(_ZN41_INTERNAL_4692a638_4_k_cu_2e348b98_1375006thrust24THRUST_300001_SM_1000_NS12placeholders2_5E - _ZN41_INTERNAL_4692a638_4_k_cu_2e348b98_1375004cuda3std6ranges3__45__cpo5beginE)
_ZN41_INTERNAL_4692a638_4_k_cu_2e348b98_1375004cuda3std6ranges3__45__cpo5beginE:
	.zero		1
	.type		_ZN41_INTERNAL_4692a638_4_k_cu_2e348b98_1375006thrust24THRUST_300001_SM_1000_NS12placeholders2_5E,@object
	.size		_ZN41_INTERNAL_4692a638_4_k_cu_2e348b98_1375006thrust24THRUST_300001_SM_1000_NS12placeholders2_5E,(_ZN41_INTERNAL_4692a638_4_k_cu_2e348b98_1375004cuda3std3__45__cpo6rbeginE - _ZN41_INTERNAL_4692a638_4_k_cu_2e348b98_1375006thrust24THRUST_300001_SM_1000_NS12placeholders2_5E)
_ZN41_INTERNAL_4692a638_4_k_cu_2e348b98_1375006thrust24THRUST_300001_SM_1000_NS12placeholders2_5E:
	.zero		1
	.type		_ZN41_INTERNAL_4692a638_4_k_cu_2e348b98_1375004cuda3std3__45__cpo6rbeginE,@object
	.size		_ZN41_INTERNAL_4692a638_4_k_cu_2e348b98_1375004cuda3std3__45__cpo6rbeginE,(_ZN41_INTERNAL_4692a638_4_k_cu_2e348b98_1375004cuda3std6ranges3__45__cpo7advanceE - _ZN41_INTERNAL_4692a638_4_k_cu_2e348b98_1375004cuda3std3__45__cpo6rbeginE)
_ZN41_INTERNAL_4692a638_4_k_cu_2e348b98_1375004cuda3std3__45__cpo6rbeginE:
	.zero		1
	.type		_ZN41_INTERNAL_4692a638_4_k_cu_2e348b98_1375004cuda3std6ranges3__45__cpo7advanceE,@object
	.size		_ZN41_INTERNAL_4692a638_4_k_cu_2e348b98_1375004cuda3std6ranges3__45__cpo7advanceE,(_ZN41_INTERNAL_4692a638_4_k_cu_2e348b98_1375004cuda3std3__47nulloptE - _ZN41_INTERNAL_4692a638_4_k_cu_2e348b98_1375004cuda3std6ranges3__45__cpo7advanceE)
_ZN41_INTERNAL_4692a638_4_k_cu_2e348b98_1375004cuda3std6ranges3__45__cpo7advanceE:
	.zero		1
	.type		_ZN41_INTERNAL_4692a638_4_k_cu_2e348b98_1375004cuda3std3__47nulloptE,@object
	.size		_ZN41_INTERNAL_4692a638_4_k_cu_2e348b98_1375004cuda3std3__47nulloptE,(_ZN41_INTERNAL_4692a638_4_k_cu_2e348b98_1375004cuda3std6ranges3__45__cpo8distanceE - _ZN41_INTERNAL_4692a638_4_k_cu_2e348b98_1375004cuda3std3__47nulloptE)
_ZN41_INTERNAL_4692a638_4_k_cu_2e348b98_1375004cuda3std3__47nulloptE:
	.zero		1
	.type		_ZN41_INTERNAL_4692a638_4_k_cu_2e348b98_1375004cuda3std6ranges3__45__cpo8distanceE,@object
	.size		_ZN41_INTERNAL_4692a638_4_k_cu_2e348b98_1375004cuda3std6ranges3__45__cpo8distanceE,(_ZN41_INTERNAL_4692a638_4_k_cu_2e348b98_1375006thrust24THRUST_300001_SM_1000_NS12placeholders3_10E - _ZN41_INTERNAL_4692a638_4_k_cu_2e348b98_1375004cuda3std6ranges3__45__cpo8distanceE)
_ZN41_INTERNAL_4692a638_4_k_cu_2e348b98_1375004cuda3std6ranges3__45__cpo8distanceE:
	.zero		1
	.type		_ZN41_INTERNAL_4692a638_4_k_cu_2e348b98_1375006thrust24THRUST_300001_SM_1000_NS12placeholders3_10E,@object
	.size		_ZN41_INTERNAL_4692a638_4_k_cu_2e348b98_1375006thrust24THRUST_300001_SM_1000_NS12placeholders3_10E,(_ZN41_INTERNAL_4692a638_4_k_cu_2e348b98_1375004cuda3std3__419piecewise_constructE - _ZN41_INTERNAL_4692a638_4_k_cu_2e348b98_1375006thrust24THRUST_300001_SM_1000_NS12placeholders3_10E)
_ZN41_INTERNAL_4692a638_4_k_cu_2e348b98_1375006thrust24THRUST_300001_SM_1000_NS12placeholders3_10E:
	.zero		1
	.type		_ZN41_INTERNAL_4692a638_4_k_cu_2e348b98_1375004cuda3std3__419piecewise_constructE,@object
	.size		_ZN41_INTERNAL_4692a638_4_k_cu_2e348b98_1375004cuda3std3__419piecewise_constructE,(_ZN41_INTERNAL_4692a638_4_k_cu_2e348b98_1375004cuda3std6ranges3__45__cpo5cdataE - _ZN41_INTERNAL_4692a638_4_k_cu_2e348b98_1375004cuda3std3__419piecewise_constructE)
_ZN41_INTERNAL_4692a638_4_k_cu_2e348b98_1375004cuda3std3__419piecewise_constructE:
	.zero		1
	.type		_ZN41_INTERNAL_4692a638_4_k_cu_2e348b98_1375004cuda3std6ranges3__45__cpo5cdataE,@object
	.size		_ZN41_INTERNAL_4692a638_4_k_cu_2e348b98_1375004cuda3std6ranges3__45__cpo5cdataE,(_ZN41_INTERNAL_4692a638_4_k_cu_2e348b98_1375006thrust24THRUST_300001_SM_1000_NS12placeholders2_2E - _ZN41_INTERNAL_4692a638_4_k_cu_2e348b98_1375004cuda3std6ranges3__45__cpo5cdataE)
_ZN41_INTERNAL_4692a638_4_k_cu_2e348b98_1375004cuda3std6ranges3__45__cpo5cdataE:
	.zero		1
	.type		_ZN41_INTERNAL_4692a638_4_k_cu_2e348b98_1375006thrust24THRUST_300001_SM_1000_NS12placeholders2_2E,@object
	.size		_ZN41_INTERNAL_4692a638_4_k_cu_2e348b98_1375006thrust24THRUST_300001_SM_1000_NS12placeholders2_2E,(_ZN41_INTERNAL_4692a638_4_k_cu_2e348b98_1375004cuda3std3__45__cpo3endE - _ZN41_INTERNAL_4692a638_4_k_cu_2e348b98_1375006thrust24THRUST_300001_SM_1000_NS12placeholders2_2E)
_ZN41_INTERNAL_4692a638_4_k_cu_2e348b98_1375006thrust24THRUST_300001_SM_1000_NS12placeholders2_2E:
	.zero		1
	.type		_ZN41_INTERNAL_4692a638_4_k_cu_2e348b98_1375004cuda3std3__45__cpo3endE,@object
	.size		_ZN41_INTERNAL_4692a638_4_k_cu_2e348b98_1375004cuda3std3__45__cpo3endE,(_ZN41_INTERNAL_4692a638_4_k_cu_2e348b98_1375004cuda3std6ranges3__45__cpo3endE - _ZN41_INTERNAL_4692a638_4_k_cu_2e348b98_1375004cuda3std3__45__cpo3endE)
_ZN41_INTERNAL_4692a638_4_k_cu_2e348b98_1375004cuda3std3__45__cpo3endE:
	.zero		1
	.type		_ZN41_INTERNAL_4692a638_4_k_cu_2e348b98_1375004cuda3std6ranges3__45__cpo3endE,@object
	.size		_ZN41_INTERNAL_4692a638_4_k_cu_2e348b98_1375004cuda3std6ranges3__45__cpo3endE,(_ZN41_INTERNAL_4692a638_4_k_cu_2e348b98_1375006thrust24THRUST_300001_SM_1000_NS12placeholders2_6E - _ZN41_INTERNAL_4692a638_4_k_cu_2e348b98_1375004cuda3std6ranges3__45__cpo3endE)
_ZN41_INTERNAL_4692a638_4_k_cu_2e348b98_1375004cuda3std6ranges3__45__cpo3endE:
	.zero		1
	.type		_ZN41_INTERNAL_4692a638_4_k_cu_2e348b98_1375006thrust24THRUST_300001_SM_1000_NS12placeholders2_6E,@object
	.size		_ZN41_INTERNAL_4692a638_4_k_cu_2e348b98_1375006thrust24THRUST_300001_SM_1000_NS12placeholders2_6E,(_ZN41_INTERNAL_4692a638_4_k_cu_2e348b98_1375004cuda3std3__45__cpo4rendE - _ZN41_INTERNAL_4692a638_4_k_cu_2e348b98_1375006thrust24THRUST_300001_SM_1000_NS12placeholders2_6E)
_ZN41_INTERNAL_4692a638_4_k_cu_2e348b98_1375006thrust24THRUST_300001_SM_1000_NS12placeholders2_6E:
	.zero		1
	.type		_ZN41_INTERNAL_4692a638_4_k_cu_2e348b98_1375004cuda3std3__45__cpo4rendE,@object
	.size		_ZN41_INTERNAL_4692a638_4_k_cu_2e348b98_1375004cuda3std3__45__cpo4rendE,(_ZN41_INTERNAL_4692a638_4_k_cu_2e348b98_1375004cuda3std6ranges3__45__cpo9iter_swapE - _ZN41_INTERNAL_4692a638_4_k_cu_2e348b98_1375004cuda3std3__45__cpo4rendE)
_ZN41_INTERNAL_4692a638_4_k_cu_2e348b98_1375004cuda3std3__45__cpo4rendE:
	.zero		1
	.type		_ZN41_INTERNAL_4692a638_4_k_cu_2e348b98_1375004cuda3std6ranges3__45__cpo9iter_swapE,@object
	.size		_ZN41_INTERNAL_4692a638_4_k_cu_2e348b98_1375004cuda3std6ranges3__45__cpo9iter_swapE,(_ZN41_INTERNAL_4692a638_4_k_cu_2e348b98_1375004cuda3std3__48unexpectE - _ZN41_INTERNAL_4692a638_4_k_cu_2e348b98_1375004cuda3std6ranges3__45__cpo9iter_swapE)
_ZN41_INTERNAL_4692a638_4_k_cu_2e348b98_1375004cuda3std6ranges3__45__cpo9iter_swapE:
	.zero		1
	.type		_ZN41_INTERNAL_4692a638_4_k_cu_2e348b98_1375004cuda3std3__48unexpectE,@object
	.size		_ZN41_INTERNAL_4692a638_4_k_cu_2e348b98_1375004cuda3std3__48unexpectE,(_ZN41_INTERNAL_4692a638_4_k_cu_2e348b98_1375006thrust24THRUST_300001_SM_1000_NS8cuda_cub3parE - _ZN41_INTERNAL_4692a638_4_k_cu_2e348b98_1375004cuda3std3__48unexpectE)
_ZN41_INTERNAL_4692a638_4_k_cu_2e348b98_1375004cuda3std3__48unexpectE:
	.zero		1
	.type		_ZN41_INTERNAL_4692a638_4_k_cu_2e348b98_1375006thrust24THRUST_300001_SM_1000_NS8cuda_cub3parE,@object
	.size		_ZN41_INTERNAL_4692a638_4_k_cu_2e348b98_1375006thrust24THRUST_300001_SM_1000_NS8cuda_cub3parE,(_ZN41_INTERNAL_4692a638_4_k_cu_2e348b98_1375006thrust24THRUST_300001_SM_1000_NS12placeholders2_4E - _ZN41_INTERNAL_4692a638_4_k_cu_2e348b98_1375006thrust24THRUST_300001_SM_1000_NS8cuda_cub3parE)
_ZN41_INTERNAL_4692a638_4_k_cu_2e348b98_1375006thrust24THRUST_300001_SM_1000_NS8cuda_cub3parE:
	.zero		1
	.type		_ZN41_INTERNAL_4692a638_4_k_cu_2e348b98_1375006thrust24THRUST_300001_SM_1000_NS12placeholders2_4E,@object
	.size		_ZN41_INTERNAL_4692a638_4_k_cu_2e348b98_1375006thrust24THRUST_300001_SM_1000_NS12placeholders2_4E,(_ZN41_INTERNAL_4692a638_4_k_cu_2e348b98_1375004cuda3std3__45__cpo4cendE - _ZN41_INTERNAL_4692a638_4_k_cu_2e348b98_1375006thrust24THRUST_300001_SM_1000_NS12placeholders2_4E)
_ZN41_INTERNAL_4692a638_4_k_cu_2e348b98_1375006thrust24THRUST_300001_SM_1000_NS12placeholders2_4E:
	.zero		1
	.type		_ZN41_INTERNAL_4692a638_4_k_cu_2e348b98_1375004cuda3std3__45__cpo4cendE,@object
	.size		_ZN41_INTERNAL_4692a638_4_k_cu_2e348b98_1375004cuda3std3__45__cpo4cendE,(_ZN41_INTERNAL_4692a638_4_k_cu_2e348b98_1375004cuda3std6ranges3__45__cpo4cendE - _ZN41_INTERNAL_4692a638_4_k_cu_2e348b98_1375004cuda3std3__45__cpo4cendE)
_ZN41_INTERNAL_4692a638_4_k_cu_2e348b98_1375004cuda3std3__45__cpo4cendE:
	.zero		1
	.type		_ZN41_INTERNAL_4692a638_4_k_cu_2e348b98_1375004cuda3std6ranges3__45__cpo4cendE,@object
	.size		_ZN41_INTERNAL_4692a638_4_k_cu_2e348b98_1375004cuda3std6ranges3__45__cpo4cendE,(_ZN41_INTERNAL_4692a638_4_k_cu_2e348b98_1375004cuda3std3__420unreachable_sentinelE - _ZN41_INTERNAL_4692a638_4_k_cu_2e348b98_1375004cuda3std6ranges3__45__cpo4cendE)
_ZN41_INTERNAL_4692a638_4_k_cu_2e348b98_1375004cuda3std6ranges3__45__cpo4cendE:
	.zero		1
	.type		_ZN41_INTERNAL_4692a638_4_k_cu_2e348b98_1375004cuda3std3__420unreachable_sentinelE,@object
	.size		_ZN41_INTERNAL_4692a638_4_k_cu_2e348b98_1375004cuda3std3__420unreachable_sentinelE,(_ZN41_INTERNAL_4692a638_4_k_cu_2e348b98_1375004cuda3std6ranges3__45__cpo5ssizeE - _ZN41_INTERNAL_4692a638_4_k_cu_2e348b98_1375004cuda3std3__420unreachable_sentinelE)
_ZN41_INTERNAL_4692a638_4_k_cu_2e348b98_1375004cuda3std3__420unreachable_sentinelE:
	.zero		1
	.type		_ZN41_INTERNAL_4692a638_4_k_cu_2e348b98_1375004cuda3std6ranges3__45__cpo5ssizeE,@object
	.size		_ZN41_INTERNAL_4692a638_4_k_cu_2e348b98_1375004cuda3std6ranges3__45__cpo5ssizeE,(_ZN41_INTERNAL_4692a638_4_k_cu_2e348b98_1375006thrust24THRUST_300001_SM_1000_NS12placeholders2_8E - _ZN41_INTERNAL_4692a638_4_k_cu_2e348b98_1375004cuda3std6ranges3__45__cpo5ssizeE)
_ZN41_INTERNAL_4692a638_4_k_cu_2e348b98_1375004cuda3std6ranges3__45__cpo5ssizeE:
	.zero		1
	.type		_ZN41_INTERNAL_4692a638_4_k_cu_2e348b98_1375006thrust24THRUST_300001_SM_1000_NS12placeholders2_8E,@object
	.size		_ZN41_INTERNAL_4692a638_4_k_cu_2e348b98_1375006thrust24THRUST_300001_SM_1000_NS12placeholders2_8E,(_ZN41_INTERNAL_4692a638_4_k_cu_2e348b98_1375004cuda3std3__45__cpo5crendE - _ZN41_INTERNAL_4692a638_4_k_cu_2e348b98_1375006thrust24THRUST_300001_SM_1000_NS12placeholders2_8E)
_ZN41_INTERNAL_4692a638_4_k_cu_2e348b98_1375006thrust24THRUST_300001_SM_1000_NS12placeholders2_8E:
	.zero		1
	.type		_ZN41_INTERNAL_4692a638_4_k_cu_2e348b98_1375004cuda3std3__45__cpo5crendE,@object
	.size		_ZN41_INTERNAL_4692a638_4_k_cu_2e348b98_1375004cuda3std3__45__cpo5crendE,(_ZN41_INTERNAL_4692a638_4_k_cu_2e348b98_1375004cuda3std6ranges3__45__cpo4prevE - _ZN41_INTERNAL_4692a638_4_k_cu_2e348b98_1375004cuda3std3__45__cpo5crendE)
_ZN41_INTERNAL_4692a638_4_k_cu_2e348b98_1375004cuda3std3__45__cpo5crendE:
	.zero		1
	.type		_ZN41_INTERNAL_4692a638_4_k_cu_2e348b98_1375004cuda3std6ranges3__45__cpo4prevE,@object
	.size		_ZN41_INTERNAL_4692a638_4_k_cu_2e348b98_1375004cuda3std6ranges3__45__cpo4prevE,(_ZN41_INTERNAL_4692a638_4_k_cu_2e348b98_1375004cuda3std6ranges3__45__cpo9iter_moveE - _ZN41_INTERNAL_4692a638_4_k_cu_2e348b98_1375004cuda3std6ranges3__45__cpo4prevE)
_ZN41_INTERNAL_4692a638_4_k_cu_2e348b98_1375004cuda3std6ranges3__45__cpo4prevE:
	.zero		1
	.type		_ZN41_INTERNAL_4692a638_4_k_cu_2e348b98_1375004cuda3std6ranges3__45__cpo9iter_moveE,@object
	.size		_ZN41_INTERNAL_4692a638_4_k_cu_2e348b98_1375004cuda3std6ranges3__45__cpo9iter_moveE,(_ZN41_INTERNAL_4692a638_4_k_cu_2e348b98_1375006thrust24THRUST_300001_SM_1000_NS6system6detail10sequential3seqE - _ZN41_INTERNAL_4692a638_4_k_cu_2e348b98_1375004cuda3std6ranges3__45__cpo9iter_moveE)
_ZN41_INTERNAL_4692a638_4_k_cu_2e348b98_1375004cuda3std6ranges3__45__cpo9iter_moveE:
	.zero		1
	.type		_ZN41_INTERNAL_4692a638_4_k_cu_2e348b98_1375006thrust24THRUST_300001_SM_1000_NS6system6detail10sequential3seqE,@object
	.size		_ZN41_INTERNAL_4692a638_4_k_cu_2e348b98_1375006thrust24THRUST_300001_SM_1000_NS6system6detail10sequential3seqE,(.L_31 - _ZN41_INTERNAL_4692a638_4_k_cu_2e348b98_1375006thrust24THRUST_300001_SM_1000_NS6system6detail10sequential3seqE)
_ZN41_INTERNAL_4692a638_4_k_cu_2e348b98_1375006thrust24THRUST_300001_SM_1000_NS6system6detail10sequential3seqE:
	.zero		1
.L_31:


//--------------------- .nv.constant0._ZN3cub18CUB_300001_SM_10006detail11EmptyKernelIvEEvv --------------------------
	.section	.nv.constant0._ZN3cub18CUB_300001_SM_10006detail11EmptyKernelIvEEvv,"a",@progbits
	.sectionflags	@""
	.align	4
.nv.constant0._ZN3cub18CUB_300001_SM_10006detail11EmptyKernelIvEEvv:
	.zero		896


//--------------------- SYMBOLS --------------------------

	.type		.nv.reservedSmem.offset0,@object
	.size		.nv.reservedSmem.offset0,0x4
